	.headerflags	@"EF_CUDA_TEXMODE_UNIFIED EF_CUDA_64BIT_ADDRESS EF_CUDA_ACCELERATORS EF_CUDA_SM90 EF_CUDA_VIRTUAL_SM(EF_CUDA_SM90)"
	.elftype	@"ET_EXEC"


//--------------------- .nv.info                  --------------------------
	.section	.nv.info,"",@"SHT_CUDA_INFO"
	.align	4


	//----- nvinfo : EIATTR_REGCOUNT
	.align		4
        /*0000*/ 	.byte	0x04, 0x2f
        /*0002*/ 	.short	(.L_1 - .L_0)
	.align		4
.L_0:
        /*0004*/ 	.word	index@(triton_poi_fused_max_pool2d_with_indices_0)
        /*0008*/ 	.word	0x00000018


	//----- nvinfo : EIATTR_MIN_STACK_SIZE
	.align		4
.L_1:
        /*000c*/ 	.byte	0x04, 0x12
        /*000e*/ 	.short	(.L_3 - .L_2)
	.align		4
.L_2:
        /*0010*/ 	.word	index@(triton_poi_fused_max_pool2d_with_indices_0)
        /*0014*/ 	.word	0x00000000


	//----- nvinfo : EIATTR_FRAME_SIZE
	.align		4
.L_3:
        /*0018*/ 	.byte	0x04, 0x11
        /*001a*/ 	.short	(.L_5 - .L_4)
	.align		4
.L_4:
        /*001c*/ 	.word	index@(triton_poi_fused_max_pool2d_with_indices_0)
        /*0020*/ 	.word	0x00000000


	//----- nvinfo : EIATTR_MIN_STACK_SIZE
	.align		4
.L_5:
        /*0024*/ 	.byte	0x04, 0x12
        /*0026*/ 	.short	(.L_7 - .L_6)
	.align		4
.L_6:
        /*0028*/ 	.word	index@(triton_poi_fused_max_pool2d_with_indices_0)
        /*002c*/ 	.word	0x00000000
.L_7:


//--------------------- .nv.info.triton_poi_fused_max_pool2d_with_indices_0 --------------------------
	.section	.nv.info.triton_poi_fused_max_pool2d_with_indices_0,"",@"SHT_CUDA_INFO"
	.sectionflags	@""
	.align	4


	//----- nvinfo : EIATTR_CUDA_API_VERSION
	.align		4
        /*0000*/ 	.byte	0x04, 0x37
        /*0002*/ 	.short	(.L_9 - .L_8)
.L_8:
        /*0004*/ 	.word	0x0000007c


	//----- nvinfo : EIATTR_KPARAM_INFO
	.align		4
.L_9:
        /*0008*/ 	.byte	0x04, 0x17
        /*000a*/ 	.short	(.L_11 - .L_10)
.L_10:
        /*000c*/ 	.word	0x00000000
        /*0010*/ 	.short	0x0002
        /*0012*/ 	.short	0x0010
        /*0014*/ 	.byte	0x00, 0xf0, 0x11, 0x00


	//----- nvinfo : EIATTR_KPARAM_INFO
	.align		4
.L_11:
        /*0018*/ 	.byte	0x04, 0x17
        /*001a*/ 	.short	(.L_13 - .L_12)
.L_12:
        /*001c*/ 	.word	0x00000000
        /*0020*/ 	.short	0x0001
        /*0022*/ 	.short	0x0008
        /*0024*/ 	.byte	0x00, 0xf4, 0x21, 0x00


	//----- nvinfo : EIATTR_KPARAM_INFO
	.align		4
.L_13:
        /*0028*/ 	.byte	0x04, 0x17
        /*002a*/ 	.short	(.L_15 - .L_14)
.L_14:
        /*002c*/ 	.word	0x00000000
        /*0030*/ 	.short	0x0000
        /*0032*/ 	.short	0x0000
        /*0034*/ 	.byte	0x00, 0xf4, 0x21, 0x00


	//----- nvinfo : EIATTR_SPARSE_MMA_MASK
	.align		4
.L_15:
        /*0038*/ 	.byte	0x03, 0x50
        /*003a*/ 	.short	0x0000


	//----- nvinfo : EIATTR_MAXREG_COUNT
	.align		4
        /*003c*/ 	.byte	0x03, 0x1b
        /*003e*/ 	.short	0x00ff


	//----- nvinfo : EIATTR_EXIT_INSTR_OFFSETS
	.align		4
        /*0040*/ 	.byte	0x04, 0x1c
        /*0042*/ 	.short	(.L_17 - .L_16)


	//   ....[0]....
.L_16:
        /*0044*/ 	.word	0x00001050


	//   ....[1]....
        /*0048*/ 	.word	0x00001070


	//----- nvinfo : EIATTR_REQNTID
	.align		4
.L_17:
        /*004c*/ 	.byte	0x04, 0x10
        /*004e*/ 	.short	(.L_19 - .L_18)
.L_18:
        /*0050*/ 	.word	0x00000080
        /*0054*/ 	.word	0x00000001
        /*0058*/ 	.word	0x00000001


	//----- nvinfo : EIATTR_CBANK_PARAM_SIZE
	.align		4
.L_19:
        /*005c*/ 	.byte	0x03, 0x19
        /*005e*/ 	.short	0x0014


	//----- nvinfo : EIATTR_PARAM_CBANK
	.align		4
        /*0060*/ 	.byte	0x04, 0x0a
        /*0062*/ 	.short	(.L_21 - .L_20)
	.align		4
.L_20:
        /*0064*/ 	.word	index@(.nv.constant0.triton_poi_fused_max_pool2d_with_indices_0)
        /*0068*/ 	.short	0x0210
        /*006a*/ 	.short	0x0014


	//----- nvinfo : EIATTR_SW_WAR
	.align		4
.L_21:
        /*006c*/ 	.byte	0x04, 0x36
        /*006e*/ 	.short	(.L_23 - .L_22)
.L_22:
        /*0070*/ 	.word	0x00000008
.L_23:


//--------------------- .nv.callgraph             --------------------------
	.section	.nv.callgraph,"",@"SHT_CUDA_CALLGRAPH"
	.align	4
	.sectionentsize	8
	.align		4
        /*0000*/ 	.word	0x00000000
	.align		4
        /*0004*/ 	.word	0xffffffff
	.align		4
        /*0008*/ 	.word	0x00000000
	.align		4
        /*000c*/ 	.word	0xfffffffe
	.align		4
        /*0010*/ 	.word	0x00000000
	.align		4
        /*0014*/ 	.word	0xfffffffd
	.align		4
        /*0018*/ 	.word	0x00000000
	.align		4
        /*001c*/ 	.word	0xfffffffc


//--------------------- .text.triton_poi_fused_max_pool2d_with_indices_0 --------------------------
	.section	.text.triton_poi_fused_max_pool2d_with_indices_0,"ax",@progbits
	.align	128
        .global         triton_poi_fused_max_pool2d_with_indices_0
        .type           triton_poi_fused_max_pool2d_with_indices_0,@function
        .size           triton_poi_fused_max_pool2d_with_indices_0,(.L_x_1 - triton_poi_fused_max_pool2d_with_indices_0)
        .other          triton_poi_fused_max_pool2d_with_indices_0,@"STO_CUDA_ENTRY STV_DEFAULT"
triton_poi_fused_max_pool2d_with_indices_0:
.text.triton_poi_fused_max_pool2d_with_indices_0:
[----:B------:R-:W0:Y:S01]  /*0000*/  LDC R1, c[0x0][0x28] ;  /* 0x00000a00ff017b82 */ /* 0x000e220000000800 */
[----:B------:R-:W1:Y:S01]  /*0010*/  S2R R5, SR_TID.X ;  /* 0x0000000000057919 */ /* 0x000e620000002100 */
[----:B------:R-:W-:Y:S01]  /*0020*/  IMAD.MOV.U32 R6, RZ, RZ, RZ ;  /* 0x000000ffff067224 */ /* 0x000fe200078e00ff */
[----:B------:R-:W-:Y:S01]  /*0030*/  CS2R R16, SRZ ;  /* 0x0000000000107805 */ /* 0x000fe2000001ff00 */
[----:B------:R-:W-:Y:S01]  /*0040*/  ULDC.64 UR4, c[0x0][0x208] ;  /* 0x0000820000047ab9 */ /* 0x000fe20000000a00 */
[----:B------:R-:W2:Y:S01]  /*0050*/  S2R R0, SR_CTAID.X ;  /* 0x0000000000007919 */ /* 0x000ea20000002500 */
[----:B-1----:R-:W-:Y:S02]  /*0060*/  LOP3.LUT R5, R5, 0x7f, RZ, 0xc0, !PT ;  /* 0x0000007f05057812 */ /* 0x002fe400078ec0ff */
[----:B--2---:R-:W-:-:S03]  /*0070*/  SHF.R.S32.HI R2, RZ, 0x18, R0 ;  /* 0x00000018ff027819 */ /* 0x004fc60000011400 */
[----:B------:R-:W-:Y:S01]  /*0080*/  IMAD R5, R0, 0x80, R5 ;  /* 0x0000008000057824 */ /* 0x000fe200078e0205 */
[----:B------:R-:W-:-:S03]  /*0090*/  SGXT R0, R2, 0x1 ;  /* 0x000000010200781a */ /* 0x000fc60000000200 */
[C---:B------:R-:W-:Y:S01]  /*00a0*/  VIADD R9, R5.reuse, 0xfffffff6 ;  /* 0xfffffff605097836 */ /* 0x040fe20000000000 */
[----:B------:R-:W1:Y:S01]  /*00b0*/  LDC.64 R2, c[0x0][0x210] ;  /* 0x00008400ff027b82 */ /* 0x000e620000000a00 */
[C---:B------:R-:W-:Y:S01]  /*00c0*/  VIADD R11, R5.reuse, 0xfffffff7 ;  /* 0xfffffff7050b7836 */ /* 0x040fe20000000000 */
[----:B------:R-:W-:Y:S01]  /*00d0*/  LEA.HI R0, R0, R5, RZ, 0x2 ;  /* 0x0000000500007211 */ /* 0x000fe200078f10ff */
[----:B------:R-:W-:-:S03]  /*00e0*/  VIADD R13, R5, 0xfffffff8 ;  /* 0xfffffff8050d7836 */ /* 0x000fc60000000000 */
[----:B------:R-:W-:Y:S02]  /*00f0*/  SHF.R.S32.HI R7, RZ, 0x2, R0 ;  /* 0x00000002ff077819 */ /* 0x000fe40000011400 */
[----:B------:R-:W-:Y:S02]  /*0100*/  LOP3.LUT R0, R0, 0xfffffffc, RZ, 0xc0, !PT ;  /* 0xfffffffc00007812 */ /* 0x000fe400078ec0ff */
[----:B------:R-:W-:-:S03]  /*0110*/  LEA.HI R4, R7, R7, RZ, 0x2 ;  /* 0x0000000707047211 */ /* 0x000fc600078f10ff */
[----:B------:R-:W-:Y:S01]  /*0120*/  IMAD.IADD R0, R5, 0x1, -R0 ;  /* 0x0000000105007824 */ /* 0x000fe200078e0a00 */
[----:B------:R-:W-:-:S05]  /*0130*/  LOP3.LUT R4, R4, 0xfffffffc, RZ, 0xc0, !PT ;  /* 0xfffffffc04047812 */ /* 0x000fca00078ec0ff */
[----:B------:R-:W-:Y:S02]  /*0140*/  IMAD.IADD R7, R7, 0x1, -R4 ;  /* 0x0000000107077824 */ /* 0x000fe400078e0a04 */
[----:B------:R-:W-:-:S03]  /*0150*/  VIADD R4, R0, 0x1 ;  /* 0x0000000100047836 */ /* 0x000fc60000000000 */
[----:B------:R-:W-:Y:S01]  /*0160*/  ISETP.GT.AND P2, PT, R7, 0x1, PT ;  /* 0x000000010700780c */ /* 0x000fe20003f44270 */
[----:B-1----:R-:W-:-:S03]  /*0170*/  IMAD.WIDE R8, R9, 0x4, R2 ;  /* 0x0000000409087825 */ /* 0x002fc600078e0202 */
[C---:B------:R-:W-:Y:S01]  /*0180*/  ISETP.GT.AND P0, PT, R0.reuse, 0x1, P2 ;  /* 0x000000010000780c */ /* 0x040fe20001704270 */
[----:B------:R-:W-:Y:S01]  /*0190*/  IMAD.WIDE R10, R11, 0x4, R2 ;  /* 0x000000040b0a7825 */ /* 0x000fe200078e0202 */
[C---:B------:R-:W-:Y:S02]  /*01a0*/  ISETP.GT.AND P1, PT, R0.reuse, RZ, P2 ;  /* 0x000000ff0000720c */ /* 0x040fe40001724270 */
[C---:B------:R-:W-:Y:S02]  /*01b0*/  ISETP.LT.AND P0, PT, R5.reuse, 0x100, P0 ;  /* 0x000001000500780c */ /* 0x040fe40000701270 */
[----:B------:R-:W-:Y:S02]  /*01c0*/  ISETP.LT.AND P1, PT, R5, 0x100, P1 ;  /* 0x000001000500780c */ /* 0x000fe40000f21270 */
[----:B------:R-:W-:Y:S02]  /*01d0*/  ISETP.GT.AND P3, PT, R0, -0x1, P2 ;  /* 0xffffffff0000780c */ /* 0x000fe40001764270 */
[----:B------:R-:W-:-:S02]  /*01e0*/  ISETP.GE.U32.AND P2, PT, R4, 0x4, PT ;  /* 0x000000040400780c */ /* 0x000fc40003f46070 */
[----:B------:R-:W-:Y:S02]  /*01f0*/  ISETP.LT.AND P4, PT, R5, 0x100, P3 ;  /* 0x000001000500780c */ /* 0x000fe40001f81270 */
[----:B------:R-:W-:-:S03]  /*0200*/  ISETP.GT.AND P3, PT, R7, 0x1, !P2 ;  /* 0x000000010700780c */ /* 0x000fc60005764270 */
[----:B------:R-:W2:Y:S01]  /*0210*/  @P0 LDG.E R6, desc[UR4][R8.64] ;  /* 0x0000000408060981 */ /* 0x000ea2000c1e1900 */
[----:B------:R-:W-:-:S03]  /*0220*/  IMAD.WIDE R12, R13, 0x4, R2 ;  /* 0x000000040d0c7825 */ /* 0x000fc600078e0202 */
[----:B------:R1:W3:Y:S01]  /*0230*/  @P1 LDG.E R16, desc[UR4][R10.64] ;  /* 0x000000040a101981 */ /* 0x0002e2000c1e1900 */
[C---:B------:R-:W-:Y:S01]  /*0240*/  ISETP.LT.AND P3, PT, R5.reuse, 0x100, P3 ;  /* 0x000001000500780c */ /* 0x040fe20001f61270 */
[----:B------:R-:W-:Y:S02]  /*0250*/  VIADD R15, R5, 0xfffffff9 ;  /* 0xfffffff9050f7836 */ /* 0x000fe40000000000 */
[----:B------:R4:W5:Y:S01]  /*0260*/  @P4 LDG.E R17, desc[UR4][R12.64] ;  /* 0x000000040c114981 */ /* 0x000962000c1e1900 */
[----:B------:R-:W-:Y:S02]  /*0270*/  IMAD.MOV.U32 R18, RZ, RZ, RZ ;  /* 0x000000ffff127224 */ /* 0x000fe400078e00ff */
[----:B------:R-:W-:-:S07]  /*0280*/  IMAD.WIDE R14, R15, 0x4, R2 ;  /* 0x000000040f0e7825 */ /* 0x000fce00078e0202 */
[----:B------:R4:W5:Y:S01]  /*0290*/  @P3 LDG.E R18, desc[UR4][R14.64] ;  /* 0x000000040e123981 */ /* 0x000962000c1e1900 */
[----:B------:R-:W-:Y:S01]  /*02a0*/  ISETP.GT.AND P5, PT, R7, RZ, PT ;  /* 0x000000ff0700720c */ /* 0x000fe20003fa4270 */
[C---:B-1----:R-:W-:Y:S02]  /*02b0*/  VIADD R11, R5.reuse, 0xfffffffa ;  /* 0xfffffffa050b7836 */ /* 0x042fe40000000000 */
[----:B----4-:R-:W-:Y:S02]  /*02c0*/  VIADD R13, R5, 0xfffffffb ;  /* 0xfffffffb050d7836 */ /* 0x010fe40000000000 */
[----:B------:R-:W-:Y:S01]  /*02d0*/  IMAD.WIDE R10, R11, 0x4, R2 ;  /* 0x000000040b0a7825 */ /* 0x000fe200078e0202 */
[----:B------:R-:W-:-:S03]  /*02e0*/  ISETP.GT.AND P6, PT, R0, -0x1, P5 ;  /* 0xffffffff0000780c */ /* 0x000fc60002fc4270 */
[----:B------:R-:W-:Y:S01]  /*02f0*/  IMAD.WIDE R12, R13, 0x4, R2 ;  /* 0x000000040d0c7825 */ /* 0x000fe200078e0202 */
[----:B------:R-:W-:-:S03]  /*0300*/  ISETP.LT.AND P6, PT, R5, 0x100, P6 ;  /* 0x000001000500780c */ /* 0x000fc600037c1270 */
[----:B0-----:R-:W-:-:S04]  /*0310*/  VIADD R15, R5, 0xfffffffc ;  /* 0xfffffffc050f7836 */ /* 0x001fc80000000000 */
[----:B------:R-:W-:-:S04]  /*0320*/  IMAD.WIDE R14, R15, 0x4, R2 ;  /* 0x000000040f0e7825 */ /* 0x000fc800078e0202 */
[----:B------:R-:W-:Y:S01]  /*0330*/  IMAD.MOV.U32 R20, RZ, RZ, RZ ;  /* 0x000000ffff147224 */ /* 0x000fe200078e00ff */
[----:B--2---:R-:W-:Y:S01]  /*0340*/  SEL R9, R6, 0xff800000, P0 ;  /* 0xff80000006097807 */ /* 0x004fe20000000000 */
[----:B------:R-:W-:Y:S01]  /*0350*/  VIADD R6, R0, 0x2 ;  /* 0x0000000200067836 */ /* 0x000fe20000000000 */
[----:B---3--:R-:W-:-:S04]  /*0360*/  SEL R16, R16, 0xff800000, P1 ;  /* 0xff80000010107807 */ /* 0x008fc80000800000 */
[C---:B------:R-:W-:Y:S02]  /*0370*/  FSETP.GT.AND P1, PT, R16.reuse, R9, PT ;  /* 0x000000091000720b */ /* 0x040fe40003f24000 */
[----:B-----5:R-:W-:Y:S02]  /*0380*/  SEL R17, R17, 0xff800000, P4 ;  /* 0xff80000011117807 */ /* 0x020fe40002000000 */
[----:B------:R-:W-:Y:S02]  /*0390*/  FSETP.NAN.AND P4, PT, R16, R16, PT ;  /* 0x000000101000720b */ /* 0x000fe40003f88000 */
[----:B------:R-:W-:Y:S02]  /*03a0*/  FSETP.NAN.AND P0, PT, R17, R17, PT ;  /* 0x000000111100720b */ /* 0x000fe40003f08000 */
[----:B------:R-:W-:-:S05]  /*03b0*/  SEL R8, R18, 0xff800000, P3 ;  /* 0xff80000012087807 */ /* 0x000fca0001800000 */
[----:B------:R-:W-:Y:S02]  /*03c0*/  @!P1 FSEL R16, R16, R9, P4 ;  /* 0x0000000910109208 */ /* 0x000fe40002000000 */
[----:B------:R-:W-:Y:S02]  /*03d0*/  FSETP.NAN.AND P3, PT, R8, R8, PT ;  /* 0x000000080800720b */ /* 0x000fe40003f68000 */
[----:B------:R-:W-:Y:S02]  /*03e0*/  FSETP.GEU.AND P4, PT, R16, R17, PT ;  /* 0x000000111000720b */ /* 0x000fe40003f8e000 */
[----:B------:R-:W-:Y:S02]  /*03f0*/  ISETP.GE.U32.AND P1, PT, R6, 0x4, PT ;  /* 0x000000040600780c */ /* 0x000fe40003f26070 */
[----:B------:R-:W-:Y:S02]  /*0400*/  @!P0 FSEL R17, R17, R16, !P4 ;  /* 0x0000001011118208 */ /* 0x000fe40006000000 */
[----:B------:R-:W-:-:S02]  /*0410*/  ISETP.GT.AND P0, PT, R7, 0x1, !P1 ;  /* 0x000000010700780c */ /* 0x000fc40004f04270 */
[----:B------:R-:W-:Y:S02]  /*0420*/  FSETP.GEU.AND P4, PT, R17, R8, PT ;  /* 0x000000081100720b */ /* 0x000fe40003f8e000 */
[----:B------:R-:W-:Y:S02]  /*0430*/  ISETP.LT.AND P0, PT, R5, 0x100, P0 ;  /* 0x000001000500780c */ /* 0x000fe40000701270 */
[----:B------:R-:W-:Y:S02]  /*0440*/  @!P3 FSEL R8, R8, R17, !P4 ;  /* 0x000000110808b208 */ /* 0x000fe40006000000 */
[----:B------:R-:W-:Y:S02]  /*0450*/  CS2R R16, SRZ ;  /* 0x0000000000107805 */ /* 0x000fe4000001ff00 */
[C---:B------:R-:W-:Y:S02]  /*0460*/  ISETP.GT.AND P3, PT, R0.reuse, 0x1, P5 ;  /* 0x000000010000780c */ /* 0x040fe40002f64270 */
[----:B------:R-:W-:-:S02]  /*0470*/  ISETP.GT.AND P4, PT, R0, RZ, P5 ;  /* 0x000000ff0000720c */ /* 0x000fc40002f84270 */
[C---:B------:R-:W-:Y:S02]  /*0480*/  ISETP.LT.AND P3, PT, R5.reuse, 0x100, P3 ;  /* 0x000001000500780c */ /* 0x040fe40001f61270 */
[----:B------:R-:W-:Y:S01]  /*0490*/  ISETP.LT.AND P4, PT, R5, 0x100, P4 ;  /* 0x000001000500780c */ /* 0x000fe20002781270 */
[----:B------:R-:W2:Y:S01]  /*04a0*/  @P0 LDG.E R16, desc[UR4][R10.64] ;  /* 0x000000040a100981 */ /* 0x000ea2000c1e1900 */
[----:B------:R-:W-:-:S06]  /*04b0*/  CS2R R18, SRZ ;  /* 0x0000000000127805 */ /* 0x000fcc000001ff00 */
[----:B------:R-:W3:Y:S04]  /*04c0*/  @P6 LDG.E R19, desc[UR4][R14.64] ;  /* 0x000000040e136981 */ /* 0x000ee8000c1e1900 */
[----:B------:R0:W4:Y:S04]  /*04d0*/  @P3 LDG.E R17, desc[UR4][R10.64] ;  /* 0x000000040a113981 */ /* 0x000128000c1e1900 */
[----:B------:R-:W5:Y:S01]  /*04e0*/  @P4 LDG.E R18, desc[UR4][R12.64] ;  /* 0x000000040c124981 */ /* 0x000f62000c1e1900 */
[----:B------:R-:W-:-:S04]  /*04f0*/  ISETP.GT.AND P5, PT, R7, RZ, !P2 ;  /* 0x000000ff0700720c */ /* 0x000fc800057a4270 */
[C---:B------:R-:W-:Y:S01]  /*0500*/  ISETP.LT.AND P5, PT, R5.reuse, 0x100, P5 ;  /* 0x000001000500780c */ /* 0x040fe20002fa1270 */
[----:B------:R-:W-:-:S04]  /*0510*/  VIADD R9, R5, 0xfffffffd ;  /* 0xfffffffd05097836 */ /* 0x000fc80000000000 */
[----:B0-----:R-:W-:-:S08]  /*0520*/  IMAD.WIDE R10, R9, 0x4, R2 ;  /* 0x00000004090a7825 */ /* 0x001fd000078e0202 */
[----:B------:R0:W3:Y:S02]  /*0530*/  @P5 LDG.E R20, desc[UR4][R10.64] ;  /* 0x000000040a145981 */ /* 0x0000e4000c1e1900 */
[----:B0-----:R-:W-:Y:S02]  /*0540*/  LOP3.LUT R10, R7, R0, RZ, 0xfc, !PT ;  /* 0x00000000070a7212 */ /* 0x001fe400078efcff */
[----:B--2---:R-:W-:-:S04]  /*0550*/  SEL R9, R16, 0xff800000, P0 ;  /* 0xff80000010097807 */ /* 0x004fc80000000000 */
[-C--:B------:R-:W-:Y:S02]  /*0560*/  FSETP.NAN.AND P0, PT, R9, R9.reuse, PT ;  /* 0x000000090900720b */ /* 0x080fe40003f08000 */
[----:B----4-:R-:W-:Y:S02]  /*0570*/  SEL R12, R17, 0xff800000, P3 ;  /* 0xff800000110c7807 */ /* 0x010fe40001800000 */
[----:B-----5:R-:W-:Y:S02]  /*0580*/  SEL R13, R18, 0xff800000, P4 ;  /* 0xff800000120d7807 */ /* 0x020fe40002000000 */
[----:B------:R-:W-:Y:S02]  /*0590*/  FSETP.NAN.AND P3, PT, R12, R12, PT ;  /* 0x0000000c0c00720b */ /* 0x000fe40003f68000 */
[----:B------:R-:W-:-:S05]  /*05a0*/  FSETP.GEU.AND P4, PT, R8, R9, PT ;  /* 0x000000090800720b */ /* 0x000fca0003f8e000 */
[----:B------:R-:W-:Y:S02]  /*05b0*/  @!P0 FSEL R9, R9, R8, !P4 ;  /* 0x0000000809098208 */ /* 0x000fe40006000000 */
[----:B------:R-:W-:Y:S02]  /*05c0*/  FSETP.NAN.AND P0, PT, R13, R13, PT ;  /* 0x0000000d0d00720b */ /* 0x000fe40003f08000 */
[----:B------:R-:W-:Y:S02]  /*05d0*/  FSETP.GEU.AND P4, PT, R9, R12, PT ;  /* 0x0000000c0900720b */ /* 0x000fe40003f8e000 */
[----:B---3--:R-:W-:Y:S02]  /*05e0*/  SEL R14, R19, 0xff800000, P6 ;  /* 0xff800000130e7807 */ /* 0x008fe40003000000 */
[----:B------:R-:W-:Y:S02]  /*05f0*/  @!P3 FSEL R12, R12, R9, !P4 ;  /* 0x000000090c0cb208 */ /* 0x000fe40006000000 */
[----:B------:R-:W-:-:S02]  /*0600*/  FSETP.NAN.AND P3, PT, R14, R14, PT ;  /* 0x0000000e0e00720b */ /* 0x000fc40003f68000 */
[----:B------:R-:W-:-:S04]  /*0610*/  FSETP.GEU.AND P4, PT, R12, R13, PT ;  /* 0x0000000d0c00720b */ /* 0x000fc80003f8e000 */
[----:B------:R-:W-:Y:S02]  /*0620*/  @!P0 FSEL R13, R13, R12, !P4 ;  /* 0x0000000c0d0d8208 */ /* 0x000fe40006000000 */
[----:B------:R-:W-:Y:S02]  /*0630*/  ISETP.GT.AND P4, PT, R7, RZ, !P1 ;  /* 0x000000ff0700720c */ /* 0x000fe40004f84270 */
[----:B------:R-:W-:Y:S02]  /*0640*/  FSETP.GEU.AND P6, PT, R13, R14, PT ;  /* 0x0000000e0d00720b */ /* 0x000fe40003fce000 */
[----:B------:R-:W-:Y:S02]  /*0650*/  ISETP.GT.AND P0, PT, R7, -0x1, PT ;  /* 0xffffffff0700780c */ /* 0x000fe40003f04270 */
[C---:B------:R-:W-:Y:S01]  /*0660*/  ISETP.LT.AND P4, PT, R5.reuse, 0x100, P4 ;  /* 0x000001000500780c */ /* 0x040fe20002781270 */
[----:B------:R-:W-:Y:S01]  /*0670*/  VIADD R9, R5, 0xfffffffe ;  /* 0xfffffffe05097836 */ /* 0x000fe20000000000 */
[----:B------:R-:W-:-:S02]  /*0680*/  @!P3 FSEL R14, R14, R13, !P6 ;  /* 0x0000000d0e0eb208 */ /* 0x000fc40007000000 */
[C---:B------:R-:W-:Y:S02]  /*0690*/  ISETP.GT.AND P3, PT, R0.reuse, 0x1, P0 ;  /* 0x000000010000780c */ /* 0x040fe40000764270 */
[----:B------:R-:W-:Y:S02]  /*06a0*/  CS2R R16, SRZ ;  /* 0x0000000000107805 */ /* 0x000fe4000001ff00 */
[----:B------:R-:W-:Y:S01]  /*06b0*/  ISETP.GT.AND P6, PT, R0, RZ, P0 ;  /* 0x000000ff0000720c */ /* 0x000fe200007c4270 */
[----:B------:R-:W-:Y:S01]  /*06c0*/  IMAD.WIDE R8, R9, 0x4, R2 ;  /* 0x0000000409087825 */ /* 0x000fe200078e0202 */
[C---:B------:R-:W-:Y:S02]  /*06d0*/  ISETP.LT.AND P0, PT, R5.reuse, 0x100, P3 ;  /* 0x000001000500780c */ /* 0x040fe40001f01270 */
[----:B------:R-:W-:Y:S02]  /*06e0*/  SEL R15, R20, 0xff800000, P5 ;  /* 0xff800000140f7807 */ /* 0x000fe40002800000 */
[----:B------:R-:W-:Y:S01]  /*06f0*/  ISETP.LT.AND P3, PT, R5, 0x100, P6 ;  /* 0x000001000500780c */ /* 0x000fe20003761270 */
[----:B------:R-:W2:Y:S01]  /*0700*/  @P4 LDG.E R16, desc[UR4][R8.64] ;  /* 0x0000000408104981 */ /* 0x000ea2000c1e1900 */
[----:B------:R-:W-:Y:S01]  /*0710*/  FSETP.NAN.AND P5, PT, R15, R15, PT ;  /* 0x0000000f0f00720b */ /* 0x000fe20003fa8000 */
[----:B------:R-:W-:-:S02]  /*0720*/  VIADD R13, R5, 0xffffffff ;  /* 0xffffffff050d7836 */ /* 0x000fc40000000000 */
[----:B------:R-:W-:Y:S02]  /*0730*/  IMAD.MOV.U32 R18, RZ, RZ, RZ ;  /* 0x000000ffff127224 */ /* 0x000fe400078e00ff */
[----:B------:R-:W-:Y:S01]  /*0740*/  IMAD.WIDE R12, R13, 0x4, R2 ;  /* 0x000000040d0c7825 */ /* 0x000fe200078e0202 */
[----:B------:R-:W-:Y:S01]  /*0750*/  FSETP.GEU.AND P6, PT, R14, R15, PT ;  /* 0x0000000f0e00720b */ /* 0x000fe20003fce000 */
[----:B------:R0:W3:Y:S04]  /*0760*/  @P0 LDG.E R17, desc[UR4][R8.64] ;  /* 0x0000000408110981 */ /* 0x0000e8000c1e1900 */
[----:B------:R-:W4:Y:S02]  /*0770*/  @P3 LDG.E R18, desc[UR4][R12.64] ;  /* 0x000000040c123981 */ /* 0x000f24000c1e1900 */
[----:B------:R-:W-:-:S02]  /*0780*/  @!P5 FSEL R15, R15, R14, !P6 ;  /* 0x0000000e0f0fd208 */ /* 0x000fc40007000000 */
[----:B------:R-:W-:-:S04]  /*0790*/  ISETP.GE.AND P5, PT, R5, 0x100, PT ;  /* 0x000001000500780c */ /* 0x000fc80003fa6270 */
[----:B------:R-:W-:Y:S01]  /*07a0*/  ISETP.GT.AND P6, PT, R10, -0x1, !P5 ;  /* 0xffffffff0a00780c */ /* 0x000fe20006fc4270 */
[----:B------:R-:W-:Y:S02]  /*07b0*/  IMAD.MOV.U32 R14, RZ, RZ, RZ ;  /* 0x000000ffff0e7224 */ /* 0x000fe400078e00ff */
[----:B------:R-:W-:-:S10]  /*07c0*/  IMAD.WIDE R10, R5, 0x4, R2 ;  /* 0x00000004050a7825 */ /* 0x000fd400078e0202 */
[----:B------:R1:W5:Y:S01]  /*07d0*/  @P6 LDG.E R14, desc[UR4][R10.64] ;  /* 0x000000040a0e6981 */ /* 0x000362000c1e1900 */
[C---:B0-----:R-:W-:Y:S01]  /*07e0*/  VIADD R9, R7.reuse, 0x1 ;  /* 0x0000000107097836 */ /* 0x041fe20000000000 */
[----:B------:R-:W-:-:S04]  /*07f0*/  ISETP.GT.AND P1, PT, R7, -0x1, !P1 ;  /* 0xffffffff0700780c */ /* 0x000fc80004f24270 */
[C---:B------:R-:W-:Y:S01]  /*0800*/  ISETP.LT.AND P1, PT, R5.reuse, 0x100, P1 ;  /* 0x000001000500780c */ /* 0x040fe20000f21270 */
[----:B-1----:R-:W-:-:S04]  /*0810*/  VIADD R11, R5, 0x1 ;  /* 0x00000001050b7836 */ /* 0x002fc80000000000 */
[----:B------:R-:W-:-:S04]  /*0820*/  IMAD.WIDE R10, R11, 0x4, R2 ;  /* 0x000000040b0a7825 */ /* 0x000fc800078e0202 */
[----:B------:R-:W-:-:S04]  /*0830*/  VIADD R13, R5, 0x2 ;  /* 0x00000002050d7836 */ /* 0x000fc80000000000 */
[----:B------:R-:W-:Y:S01]  /*0840*/  IMAD.WIDE R12, R13, 0x4, R2 ;  /* 0x000000040d0c7825 */ /* 0x000fe200078e0202 */
[----:B------:R-:W-:-:S03]  /*0850*/  LOP3.LUT R21, R9, R4, RZ, 0xfc, !PT ;  /* 0x0000000409157212 */ /* 0x000fc600078efcff */
[----:B------:R-:W-:Y:S01]  /*0860*/  IMAD.MOV.U32 R20, RZ, RZ, RZ ;  /* 0x000000ffff147224 */ /* 0x000fe200078e00ff */
[----:B--2---:R-:W-:-:S04]  /*0870*/  SEL R16, R16, 0xff800000, P4 ;  /* 0xff80000010107807 */ /* 0x004fc80002000000 */
[-C--:B------:R-:W-:Y:S02]  /*0880*/  FSETP.NAN.AND P4, PT, R16, R16.reuse, PT ;  /* 0x000000101000720b */ /* 0x080fe40003f88000 */
[----:B---3--:R-:W-:Y:S02]  /*0890*/  SEL R17, R17, 0xff800000, P0 ;  /* 0xff80000011117807 */ /* 0x008fe40000000000 */
[----:B----4-:R-:W-:Y:S02]  /*08a0*/  SEL R18, R18, 0xff800000, P3 ;  /* 0xff80000012127807 */ /* 0x010fe40001800000 */
[----:B------:R-:W-:Y:S02]  /*08b0*/  FSETP.NAN.AND P0, PT, R17, R17, PT ;  /* 0x000000111100720b */ /* 0x000fe40003f08000 */
[----:B------:R-:W-:-:S05]  /*08c0*/  FSETP.GEU.AND P3, PT, R15, R16, PT ;  /* 0x000000100f00720b */ /* 0x000fca0003f6e000 */
[----:B------:R-:W-:Y:S02]  /*08d0*/  @!P4 FSEL R16, R16, R15, !P3 ;  /* 0x0000000f1010c208 */ /* 0x000fe40005800000 */
[----:B------:R-:W-:Y:S02]  /*08e0*/  FSETP.NAN.AND P3, PT, R18, R18, PT ;  /* 0x000000121200720b */ /* 0x000fe40003f68000 */
[----:B------:R-:W-:-:S04]  /*08f0*/  FSETP.GEU.AND P4, PT, R16, R17, PT ;  /* 0x000000111000720b */ /* 0x000fc80003f8e000 */
[----:B------:R-:W-:Y:S02]  /*0900*/  @!P0 FSEL R17, R17, R16, !P4 ;  /* 0x0000001011118208 */ /* 0x000fe40006000000 */
[----:B------:R-:W-:Y:S02]  /*0910*/  ISETP.GT.AND P0, PT, R7, -0x1, !P2 ;  /* 0xffffffff0700780c */ /* 0x000fe40005704270 */
[----:B------:R-:W-:Y:S02]  /*0920*/  FSETP.GEU.AND P2, PT, R17, R18, PT ;  /* 0x000000121100720b */ /* 0x000fe40003f4e000 */
[----:B------:R-:W-:Y:S02]  /*0930*/  ISETP.LT.AND P0, PT, R5, 0x100, P0 ;  /* 0x000001000500780c */ /* 0x000fe40000701270 */
[----:B-----5:R-:W-:Y:S02]  /*0940*/  SEL R8, R14, 0xff800000, P6 ;  /* 0xff8000000e087807 */ /* 0x020fe40003000000 */
[----:B------:R-:W-:-:S02]  /*0950*/  @!P3 FSEL R18, R18, R17, !P2 ;  /* 0x000000111212b208 */ /* 0x000fc40005000000 */
[----:B------:R-:W-:Y:S02]  /*0960*/  ISETP.GE.U32.AND P4, PT, R9, 0x4, PT ;  /* 0x000000040900780c */ /* 0x000fe40003f86070 */
[-C--:B------:R-:W-:Y:S02]  /*0970*/  FSETP.NAN.AND P3, PT, R8, R8.reuse, PT ;  /* 0x000000080800720b */ /* 0x080fe40003f68000 */
[----:B------:R-:W-:Y:S02]  /*0980*/  CS2R R14, SRZ ;  /* 0x00000000000e7805 */ /* 0x000fe4000001ff00 */
[----:B------:R-:W-:Y:S02]  /*0990*/  ISETP.GT.AND P2, PT, R0, 0x1, !P4 ;  /* 0x000000010000780c */ /* 0x000fe40006744270 */
[----:B------:R-:W-:Y:S02]  /*09a0*/  FSETP.GEU.AND P6, PT, R18, R8, PT ;  /* 0x000000081200720b */ /* 0x000fe40003fce000 */
[----:B------:R-:W-:Y:S01]  /*09b0*/  ISETP.LT.AND P2, PT, R5, 0x100, P2 ;  /* 0x000001000500780c */ /* 0x000fe20001741270 */
[----:B------:R0:W2:Y:S04]  /*09c0*/  @P0 LDG.E R14, desc[UR4][R10.64] ;  /* 0x000000040a0e0981 */ /* 0x0000a8000c1e1900 */
[----:B------:R-:W3:Y:S01]  /*09d0*/  @P1 LDG.E R15, desc[UR4][R12.64] ;  /* 0x000000040c0f1981 */ /* 0x000ee2000c1e1900 */
[----:B------:R-:W-:-:S02]  /*09e0*/  @!P3 FSEL R8, R8, R18, !P6 ;  /* 0x000000120808b208 */ /* 0x000fc40007000000 */
[----:B------:R-:W-:Y:S02]  /*09f0*/  CS2R R18, SRZ ;  /* 0x0000000000127805 */ /* 0x000fe4000001ff00 */
[----:B------:R-:W-:-:S04]  /*0a00*/  ISETP.GT.AND P3, PT, R0, RZ, !P4 ;  /* 0x000000ff0000720c */ /* 0x000fc80006764270 */
[C---:B------:R-:W-:Y:S01]  /*0a10*/  ISETP.LT.AND P3, PT, R5.reuse, 0x100, P3 ;  /* 0x000001000500780c */ /* 0x040fe20001f61270 */
[----:B------:R1:W4:Y:S01]  /*0a20*/  @P2 LDG.E R18, desc[UR4][R12.64] ;  /* 0x000000040c122981 */ /* 0x000322000c1e1900 */
[----:B------:R-:W-:Y:S01]  /*0a30*/  VIADD R17, R5, 0x3 ;  /* 0x0000000305117836 */ /* 0x000fe20000000000 */
[----:B------:R-:W-:-:S03]  /*0a40*/  ISETP.GT.AND P4, PT, R0, -0x1, !P4 ;  /* 0xffffffff0000780c */ /* 0x000fc60006784270 */
[----:B------:R-:W-:Y:S01]  /*0a50*/  IMAD.WIDE R16, R17, 0x4, R2 ;  /* 0x0000000411107825 */ /* 0x000fe200078e0202 */
[----:B------:R-:W-:-:S03]  /*0a60*/  ISETP.LT.AND P4, PT, R5, 0x100, P4 ;  /* 0x000001000500780c */ /* 0x000fc60002781270 */
[----:B0-----:R-:W-:-:S03]  /*0a70*/  VIADD R11, R5, 0x4 ;  /* 0x00000004050b7836 */ /* 0x001fc60000000000 */
[----:B------:R-:W5:Y:S01]  /*0a80*/  @P3 LDG.E R19, desc[UR4][R16.64] ;  /* 0x0000000410133981 */ /* 0x000f62000c1e1900 */
[----:B------:R-:W-:Y:S01]  /*0a90*/  IMAD.WIDE R10, R11, 0x4, R2 ;  /* 0x000000040b0a7825 */ /* 0x000fe200078e0202 */
[----:B------:R-:W-:-:S05]  /*0aa0*/  ISETP.LT.U32.AND P6, PT, R21, 0x4, !P5 ;  /* 0x000000041500780c */ /* 0x000fca0006fc1070 */
[----:B------:R-:W5:Y:S01]  /*0ab0*/  @P4 LDG.E R20, desc[UR4][R10.64] ;  /* 0x000000040a144981 */ /* 0x000f62000c1e1900 */
[----:B-1----:R-:W-:Y:S02]  /*0ac0*/  VIADD R13, R5, 0x5 ;  /* 0x00000005050d7836 */ /* 0x002fe40000000000 */
[----:B------:R-:W-:Y:S02]  /*0ad0*/  IMAD.MOV.U32 R21, RZ, RZ, RZ ;  /* 0x000000ffff157224 */ /* 0x000fe400078e00ff */
[----:B------:R-:W-:-:S05]  /*0ae0*/  IMAD.WIDE R12, R13, 0x4, R2 ;  /* 0x000000040d0c7825 */ /* 0x000fca00078e0202 */
[----:B------:R0:W5:Y:S01]  /*0af0*/  @P6 LDG.E R21, desc[UR4][R12.64] ;  /* 0x000000040c156981 */ /* 0x000162000c1e1900 */
[----:B------:R-:W-:Y:S01]  /*0b00*/  LOP3.LUT R9, R9, R6, RZ, 0xfc, !PT ;  /* 0x0000000609097212 */ /* 0x000fe200078efcff */
[----:B0-----:R-:W-:Y:S01]  /*0b10*/  VIADD R13, R7, 0x2 ;  /* 0x00000002070d7836 */ /* 0x001fe20000000000 */
[----:B------:R-:W-:Y:S01]  /*0b20*/  CS2R R10, SRZ ;  /* 0x00000000000a7805 */ /* 0x000fe2000001ff00 */
[----:B------:R-:W-:-:S03]  /*0b30*/  IMAD.MOV.U32 R12, RZ, RZ, RZ ;  /* 0x000000ffff0c7224 */ /* 0x000fc600078e00ff */
[C---:B------:R-:W-:Y:S02]  /*0b40*/  LOP3.LUT R4, R13.reuse, R4, RZ, 0xfc, !PT ;  /* 0x000000040d047212 */ /* 0x040fe400078efcff */
[----:B------:R-:W-:Y:S02]  /*0b50*/  LOP3.LUT R6, R13, R6, RZ, 0xfc, !PT ;  /* 0x000000060d067212 */ /* 0x000fe400078efcff */
[----:B--2---:R-:W-:-:S04]  /*0b60*/  SEL R17, R14, 0xff800000, P0 ;  /* 0xff8000000e117807 */ /* 0x004fc80000000000 */
[----:B------:R-:W-:Y:S02]  /*0b70*/  FSETP.NAN.AND P0, PT, R17, R17, PT ;  /* 0x000000111100720b */ /* 0x000fe40003f08000 */
[----:B---3--:R-:W-:-:S04]  /*0b80*/  SEL R14, R15, 0xff800000, P1 ;  /* 0xff8000000f0e7807 */ /* 0x008fc80000800000 */
[----:B------:R-:W-:Y:S02]  /*0b90*/  FSETP.NAN.AND P1, PT, R14, R14, PT ;  /* 0x0000000e0e00720b */ /* 0x000fe40003f28000 */
[----:B----4-:R-:W-:Y:S02]  /*0ba0*/  SEL R15, R18, 0xff800000, P2 ;  /* 0xff800000120f7807 */ /* 0x010fe40001000000 */
[----:B------:R-:W-:-:S04]  /*0bb0*/  FSETP.GEU.AND P2, PT, R8, R17, PT ;  /* 0x000000110800720b */ /* 0x000fc80003f4e000 */
[----:B------:R-:W-:Y:S02]  /*0bc0*/  @!P0 FSEL R17, R17, R8, !P2 ;  /* 0x0000000811118208 */ /* 0x000fe40005000000 */
[----:B------:R-:W-:Y:S02]  /*0bd0*/  FSETP.NAN.AND P0, PT, R15, R15, PT ;  /* 0x0000000f0f00720b */ /* 0x000fe40003f08000 */
[----:B------:R-:W-:Y:S02]  /*0be0*/  FSETP.GEU.AND P2, PT, R17, R14, PT ;  /* 0x0000000e1100720b */ /* 0x000fe40003f4e000 */
[----:B-----5:R-:W-:Y:S02]  /*0bf0*/  SEL R16, R19, 0xff800000, P3 ;  /* 0xff80000013107807 */ /* 0x020fe40001800000 */
[----:B------:R-:W-:Y:S02]  /*0c00*/  @!P1 FSEL R14, R14, R17, !P2 ;  /* 0x000000110e0e9208 */ /* 0x000fe40005000000 */
[----:B------:R-:W-:-:S02]  /*0c10*/  FSETP.NAN.AND P1, PT, R16, R16, PT ;  /* 0x000000101000720b */ /* 0x000fc40003f28000 */
[----:B------:R-:W-:-:S04]  /*0c20*/  FSETP.GEU.AND P2, PT, R14, R15, PT ;  /* 0x0000000f0e00720b */ /* 0x000fc80003f4e000 */
[----:B------:R-:W-:Y:S02]  /*0c30*/  @!P0 FSEL R15, R15, R14, !P2 ;  /* 0x0000000e0f0f8208 */ /* 0x000fe40005000000 */
[----:B------:R-:W-:Y:S02]  /*0c40*/  SEL R20, R20, 0xff800000, P4 ;  /* 0xff80000014147807 */ /* 0x000fe40002000000 */
[----:B------:R-:W-:Y:S02]  /*0c50*/  FSETP.GEU.AND P2, PT, R15, R16, PT ;  /* 0x000000100f00720b */ /* 0x000fe40003f4e000 */
[----:B------:R-:W-:Y:S02]  /*0c60*/  ISETP.LT.U32.AND P3, PT, R9, 0x4, !P5 ;  /* 0x000000040900780c */ /* 0x000fe40006f61070 */
[----:B------:R-:W-:Y:S02]  /*0c70*/  ISETP.GE.U32.AND P0, PT, R13, 0x4, PT ;  /* 0x000000040d00780c */ /* 0x000fe40003f06070 */
[----:B------:R-:W-:Y:S01]  /*0c80*/  FSETP.NAN.AND P4, PT, R20, R20, PT ;  /* 0x000000141400720b */ /* 0x000fe20003f88000 */
[----:B------:R-:W-:Y:S01]  /*0c90*/  VIADD R9, R5, 0x6 ;  /* 0x0000000605097836 */ /* 0x000fe20000000000 */
[----:B------:R-:W-:-:S02]  /*0ca0*/  @!P1 FSEL R16, R16, R15, !P2 ;  /* 0x0000000f10109208 */ /* 0x000fc40005000000 */
[C---:B------:R-:W-:Y:S01]  /*0cb0*/  ISETP.GT.AND P1, PT, R0.reuse, 0x1, !P0 ;  /* 0x000000010000780c */ /* 0x040fe20004724270 */
[----:B------:R-:W-:Y:S01]  /*0cc0*/  IMAD.WIDE R8, R9, 0x4, R2 ;  /* 0x0000000409087825 */ /* 0x000fe200078e0202 */
[----:B------:R-:W-:Y:S02]  /*0cd0*/  ISETP.GT.AND P2, PT, R0, RZ, !P0 ;  /* 0x000000ff0000720c */ /* 0x000fe40004744270 */
[----:B------:R-:W-:Y:S02]  /*0ce0*/  ISETP.LT.AND P1, PT, R5, 0x100, P1 ;  /* 0x000001000500780c */ /* 0x000fe40000f21270 */
[----:B------:R-:W-:Y:S01]  /*0cf0*/  SEL R7, R21, 0xff800000, P6 ;  /* 0xff80000015077807 */ /* 0x000fe20003000000 */
[----:B------:R-:W2:Y:S01]  /*0d00*/  @P3 LDG.E R10, desc[UR4][R8.64] ;  /* 0x00000004080a3981 */ /* 0x000ea2000c1e1900 */
[----:B------:R-:W-:Y:S02]  /*0d10*/  FSETP.GEU.AND P6, PT, R16, R20, PT ;  /* 0x000000141000720b */ /* 0x000fe40003fce000 */
[C---:B------:R-:W-:Y:S01]  /*0d20*/  ISETP.LT.AND P2, PT, R5.reuse, 0x100, P2 ;  /* 0x000001000500780c */ /* 0x040fe20001741270 */
[----:B------:R-:W-:Y:S01]  /*0d30*/  VIADD R15, R5, 0x7 ;  /* 0x00000007050f7836 */ /* 0x000fe20000000000 */
[----:B------:R-:W-:-:S02]  /*0d40*/  @!P4 FSEL R20, R20, R16, !P6 ;  /* 0x000000101414c208 */ /* 0x000fc40007000000 */
[-C--:B------:R-:W-:Y:S01]  /*0d50*/  FSETP.NAN.AND P4, PT, R7, R7.reuse, PT ;  /* 0x000000070700720b */ /* 0x080fe20003f88000 */
[----:B------:R-:W-:Y:S01]  /*0d60*/  IMAD.WIDE R14, R15, 0x4, R2 ;  /* 0x000000040f0e7825 */ /* 0x000fe200078e0202 */
[----:B------:R-:W-:Y:S01]  /*0d70*/  ISETP.GT.AND P0, PT, R0, -0x1, !P0 ;  /* 0xffffffff0000780c */ /* 0x000fe20004704270 */
[----:B------:R0:W3:Y:S01]  /*0d80*/  @P1 LDG.E R12, desc[UR4][R8.64] ;  /* 0x00000004080c1981 */ /* 0x0000e2000c1e1900 */
[----:B------:R-:W-:Y:S02]  /*0d90*/  FSETP.GEU.AND P6, PT, R20, R7, PT ;  /* 0x000000071400720b */ /* 0x000fe40003fce000 */
[----:B------:R-:W-:-:S03]  /*0da0*/  ISETP.LT.AND P0, PT, R5, 0x100, P0 ;  /* 0x000001000500780c */ /* 0x000fc60000701270 */
[----:B------:R1:W4:Y:S01]  /*0db0*/  @P2 LDG.E R11, desc[UR4][R14.64] ;  /* 0x000000040e0b2981 */ /* 0x000322000c1e1900 */
[----:B------:R-:W-:-:S03]  /*0dc0*/  VIADD R17, R5, 0x8 ;  /* 0x0000000805117836 */ /* 0x000fc60000000000 */
[----:B------:R-:W-:Y:S02]  /*0dd0*/  @!P4 FSEL R7, R7, R20, !P6 ;  /* 0x000000140707c208 */ /* 0x000fe40007000000 */
[----:B------:R-:W-:Y:S01]  /*0de0*/  ISETP.LT.U32.AND P6, PT, R4, 0x4, !P5 ;  /* 0x000000040400780c */ /* 0x000fe20006fc1070 */
[----:B------:R-:W-:Y:S02]  /*0df0*/  IMAD.MOV.U32 R4, RZ, RZ, RZ ;  /* 0x000000ffff047224 */ /* 0x000fe400078e00ff */
[----:B------:R-:W-:Y:S01]  /*0e00*/  IMAD.WIDE R16, R17, 0x4, R2 ;  /* 0x0000000411107825 */ /* 0x000fe200078e0202 */
[----:B------:R-:W-:-:S03]  /*0e10*/  ISETP.LT.U32.AND P4, PT, R6, 0x4, !P5 ;  /* 0x000000040600780c */ /* 0x000fc60006f81070 */
[----:B0-----:R-:W-:Y:S01]  /*0e20*/  VIADD R9, R5, 0x9 ;  /* 0x0000000905097836 */ /* 0x001fe20000000000 */
[----:B------:R-:W5:Y:S01]  /*0e30*/  @P0 LDG.E R4, desc[UR4][R16.64] ;  /* 0x0000000410040981 */ /* 0x000f62000c1e1900 */
[----:B------:R-:W-:Y:S02]  /*0e40*/  IMAD.MOV.U32 R6, RZ, RZ, RZ ;  /* 0x000000ffff067224 */ /* 0x000fe400078e00ff */
[----:B------:R-:W-:-:S04]  /*0e50*/  IMAD.WIDE R8, R9, 0x4, R2 ;  /* 0x0000000409087825 */ /* 0x000fc800078e0202 */
[----:B------:R-:W-:Y:S01]  /*0e60*/  VIADD R13, R5, 0xa ;  /* 0x0000000a050d7836 */ /* 0x000fe20000000000 */
[----:B------:R-:W5:Y:S01]  /*0e70*/  @P6 LDG.E R6, desc[UR4][R8.64] ;  /* 0x0000000408066981 */ /* 0x000f62000c1e1900 */
[----:B-1----:R-:W-:Y:S02]  /*0e80*/  IMAD.MOV.U32 R14, RZ, RZ, RZ ;  /* 0x000000ffff0e7224 */ /* 0x002fe400078e00ff */
[----:B------:R-:W-:-:S05]  /*0e90*/  IMAD.WIDE R2, R13, 0x4, R2 ;  /* 0x000000040d027825 */ /* 0x000fca00078e0202 */
[----:B------:R0:W5:Y:S02]  /*0ea0*/  @P4 LDG.E R14, desc[UR4][R2.64] ;  /* 0x00000004020e4981 */ /* 0x000164000c1e1900 */
[----:B0-----:R-:W0:Y:S02]  /*0eb0*/  LDC.64 R2, c[0x0][0x218] ;  /* 0x00008600ff027b82 */ /* 0x001e240000000a00 */
[----:B0-----:R-:W-:Y:S01]  /*0ec0*/  IMAD.WIDE R2, R5, 0x4, R2 ;  /* 0x0000000405027825 */ /* 0x001fe200078e0202 */
        /* <DEDUP_REMOVED lines=12> */
[----:B------:R-:W-:Y:S02]  /*0f90*/  FSETP.GEU.AND P1, PT, R13, R0, PT ;  /* 0x000000000d00720b */ /* 0x000fe40003f2e000 */
[----:B------:R-:W-:Y:S02]  /*0fa0*/  SEL R6, R6, 0xff800000, P6 ;  /* 0xff80000006067807 */ /* 0x000fe40003000000 */
[----:B------:R-:W-:Y:S02]  /*0fb0*/  @!P2 FSEL R0, R0, R13, !P1 ;  /* 0x0000000d0000a208 */ /* 0x000fe40004800000 */
[----:B------:R-:W-:Y:S02]  /*0fc0*/  FSETP.NAN.AND P1, PT, R6, R6, PT ;  /* 0x000000060600720b */ /* 0x000fe40003f28000 */
[----:B------:R-:W-:Y:S02]  /*0fd0*/  FSETP.GEU.AND P2, PT, R0, R7, PT ;  /* 0x000000070000720b */ /* 0x000fe40003f4e000 */
[----:B------:R-:W-:-:S02]  /*0fe0*/  SEL R9, R14, 0xff800000, P4 ;  /* 0xff8000000e097807 */ /* 0x000fc40002000000 */
[----:B------:R-:W-:Y:S02]  /*0ff0*/  @!P0 FSEL R7, R7, R0, !P2 ;  /* 0x0000000007078208 */ /* 0x000fe40005000000 */
[----:B------:R-:W-:Y:S02]  /*1000*/  FSETP.NAN.AND P0, PT, R9, R9, PT ;  /* 0x000000090900720b */ /* 0x000fe40003f08000 */
[----:B------:R-:W-:-:S04]  /*1010*/  FSETP.GEU.AND P2, PT, R7, R6, PT ;  /* 0x000000060700720b */ /* 0x000fc80003f4e000 */
[----:B------:R-:W-:-:S04]  /*1020*/  @!P1 FSEL R6, R6, R7, !P2 ;  /* 0x0000000706069208 */ /* 0x000fc80005000000 */
[----:B------:R-:W-:-:S04]  /*1030*/  FSETP.GEU.AND P1, PT, R6, R9, PT ;  /* 0x000000090600720b */ /* 0x000fc80003f2e000 */
[----:B------:R-:W-:Y:S01]  /*1040*/  @!P0 SEL R9, R9, R6, !P1 ;  /* 0x0000000609098207 */ /* 0x000fe20004800000 */
[----:B------:R-:W-:Y:S08]  /*1050*/  @P5 EXIT ;  /* 0x000000000000594d */ /* 0x000ff00003800000 */
[----:B------:R-:W-:Y:S01]  /*1060*/  STG.E desc[UR4][R2.64], R9 ;  /* 0x0000000902007986 */ /* 0x000fe2000c101904 */
[----:B------:R-:W-:Y:S05]  /*1070*/  EXIT ;  /* 0x000000000000794d */ /* 0x000fea0003800000 */
.L_x_0:
[----:B------:R-:W-:-:S00]  /*1080*/  BRA `(.L_x_0) ;  /* 0xfffffffc00fc7947 */ /* 0x000fc0000383ffff */
[----:B------:R-:W-:-:S00]  /*1090*/  NOP ;  /* 0x0000000000007918 */ /* 0x000fc00000000000 */
        /* <DEDUP_REMOVED lines=14> */
.L_x_1:


//--------------------- .nv.constant0.triton_poi_fused_max_pool2d_with_indices_0 --------------------------
	.section	.nv.constant0.triton_poi_fused_max_pool2d_with_indices_0,"a",@progbits
	.sectionflags	@""
	.align	4
.nv.constant0.triton_poi_fused_max_pool2d_with_indices_0:
	.zero		548
